	.headerflags	@"EF_CUDA_TEXMODE_UNIFIED EF_CUDA_64BIT_ADDRESS EF_CUDA_ACCELERATORS EF_CUDA_SM90 EF_CUDA_VIRTUAL_SM(EF_CUDA_SM90)"
	.elftype	@"ET_EXEC"


//--------------------- .nv.info                  --------------------------
	.section	.nv.info,"",@"SHT_CUDA_INFO"
	.align	4


	//----- nvinfo : EIATTR_REGCOUNT
	.align		4
        /*0000*/ 	.byte	0x04, 0x2f
        /*0002*/ 	.short	(.L_3 - .L_2)
	.align		4
.L_2:
        /*0004*/ 	.word	index@(triton_poi_fused__native_batch_norm_legit_no_training_add_relu_23)
        /*0008*/ 	.word	0x00000020


	//----- nvinfo : EIATTR_MIN_STACK_SIZE
	.align		4
.L_3:
        /*000c*/ 	.byte	0x04, 0x12
        /*000e*/ 	.short	(.L_5 - .L_4)
	.align		4
.L_4:
        /*0010*/ 	.word	index@(triton_poi_fused__native_batch_norm_legit_no_training_add_relu_23)
        /*0014*/ 	.word	0x00000000


	//----- nvinfo : EIATTR_FRAME_SIZE
	.align		4
.L_5:
        /*0018*/ 	.byte	0x04, 0x11
        /*001a*/ 	.short	(.L_7 - .L_6)
	.align		4
.L_6:
        /*001c*/ 	.word	index@(triton_poi_fused__native_batch_norm_legit_no_training_add_relu_23)
        /*0020*/ 	.word	0x00000000


	//----- nvinfo : EIATTR_MIN_STACK_SIZE
	.align		4
.L_7:
        /*0024*/ 	.byte	0x04, 0x12
        /*0026*/ 	.short	(.L_9 - .L_8)
	.align		4
.L_8:
        /*0028*/ 	.word	index@(triton_poi_fused__native_batch_norm_legit_no_training_add_relu_23)
        /*002c*/ 	.word	0x00000000
.L_9:


//--------------------- .nv.info.triton_poi_fused__native_batch_norm_legit_no_training_add_relu_23 --------------------------
	.section	.nv.info.triton_poi_fused__native_batch_norm_legit_no_training_add_relu_23,"",@"SHT_CUDA_INFO"
	.sectionflags	@""
	.align	4


	//----- nvinfo : EIATTR_CUDA_API_VERSION
	.align		4
        /*0000*/ 	.byte	0x04, 0x37
        /*0002*/ 	.short	(.L_11 - .L_10)
.L_10:
        /*0004*/ 	.word	0x0000007c


	//----- nvinfo : EIATTR_KPARAM_INFO
	.align		4
.L_11:
        /*0008*/ 	.byte	0x04, 0x17
        /*000a*/ 	.short	(.L_13 - .L_12)
.L_12:
        /*000c*/ 	.word	0x00000000
        /*0010*/ 	.short	0x0008
        /*0012*/ 	.short	0x003c
        /*0014*/ 	.byte	0x00, 0xf0, 0x11, 0x00


	//----- nvinfo : EIATTR_KPARAM_INFO
	.align		4
.L_13:
        /*0018*/ 	.byte	0x04, 0x17
        /*001a*/ 	.short	(.L_15 - .L_14)
.L_14:
        /*001c*/ 	.word	0x00000000
        /*0020*/ 	.short	0x0007
        /*0022*/ 	.short	0x0038
        /*0024*/ 	.byte	0x00, 0xf0, 0x11, 0x00


	//----- nvinfo : EIATTR_KPARAM_INFO
	.align		4
.L_15:
        /*0028*/ 	.byte	0x04, 0x17
        /*002a*/ 	.short	(.L_17 - .L_16)
.L_16:
        /*002c*/ 	.word	0x00000000
        /*0030*/ 	.short	0x0006
        /*0032*/ 	.short	0x0030
        /*0034*/ 	.byte	0x00, 0xf4, 0x21, 0x00


	//----- nvinfo : EIATTR_KPARAM_INFO
	.align		4
.L_17:
        /*0038*/ 	.byte	0x04, 0x17
        /*003a*/ 	.short	(.L_19 - .L_18)
.L_18:
        /*003c*/ 	.word	0x00000000
        /*0040*/ 	.short	0x0005
        /*0042*/ 	.short	0x0028
        /*0044*/ 	.byte	0x00, 0xf4, 0x21, 0x00


	//----- nvinfo : EIATTR_KPARAM_INFO
	.align		4
.L_19:
        /*0048*/ 	.byte	0x04, 0x17
        /*004a*/ 	.short	(.L_21 - .L_20)
.L_20:
        /*004c*/ 	.word	0x00000000
        /*0050*/ 	.short	0x0004
        /*0052*/ 	.short	0x0020
        /*0054*/ 	.byte	0x00, 0xf4, 0x21, 0x00


	//----- nvinfo : EIATTR_KPARAM_INFO
	.align		4
.L_21:
        /*0058*/ 	.byte	0x04, 0x17
        /*005a*/ 	.short	(.L_23 - .L_22)
.L_22:
        /*005c*/ 	.word	0x00000000
        /*0060*/ 	.short	0x0003
        /*0062*/ 	.short	0x0018
        /*0064*/ 	.byte	0x00, 0xf4, 0x21, 0x00


	//----- nvinfo : EIATTR_KPARAM_INFO
	.align		4
.L_23:
        /*0068*/ 	.byte	0x04, 0x17
        /*006a*/ 	.short	(.L_25 - .L_24)
.L_24:
        /*006c*/ 	.word	0x00000000
        /*0070*/ 	.short	0x0002
        /*0072*/ 	.short	0x0010
        /*0074*/ 	.byte	0x00, 0xf4, 0x21, 0x00


	//----- nvinfo : EIATTR_KPARAM_INFO
	.align		4
.L_25:
        /*0078*/ 	.byte	0x04, 0x17
        /*007a*/ 	.short	(.L_27 - .L_26)
.L_26:
        /*007c*/ 	.word	0x00000000
        /*0080*/ 	.short	0x0001
        /*0082*/ 	.short	0x0008
        /*0084*/ 	.byte	0x00, 0xf4, 0x21, 0x00


	//----- nvinfo : EIATTR_KPARAM_INFO
	.align		4
.L_27:
        /*0088*/ 	.byte	0x04, 0x17
        /*008a*/ 	.short	(.L_29 - .L_28)
.L_28:
        /*008c*/ 	.word	0x00000000
        /*0090*/ 	.short	0x0000
        /*0092*/ 	.short	0x0000
        /*0094*/ 	.byte	0x00, 0xf4, 0x21, 0x00


	//----- nvinfo : EIATTR_SPARSE_MMA_MASK
	.align		4
.L_29:
        /*0098*/ 	.byte	0x03, 0x50
        /*009a*/ 	.short	0x0000


	//----- nvinfo : EIATTR_MAXREG_COUNT
	.align		4
        /*009c*/ 	.byte	0x03, 0x1b
        /*009e*/ 	.short	0x00ff


	//----- nvinfo : EIATTR_EXIT_INSTR_OFFSETS
	.align		4
        /*00a0*/ 	.byte	0x04, 0x1c
        /*00a2*/ 	.short	(.L_31 - .L_30)


	//   ....[0]....
.L_30:
        /*00a4*/ 	.word	0x00000850


	//   ....[1]....
        /*00a8*/ 	.word	0x00000960


	//----- nvinfo : EIATTR_REQNTID
	.align		4
.L_31:
        /*00ac*/ 	.byte	0x04, 0x10
        /*00ae*/ 	.short	(.L_33 - .L_32)
.L_32:
        /*00b0*/ 	.word	0x00000080
        /*00b4*/ 	.word	0x00000001
        /*00b8*/ 	.word	0x00000001


	//----- nvinfo : EIATTR_CBANK_PARAM_SIZE
	.align		4
.L_33:
        /*00bc*/ 	.byte	0x03, 0x19
        /*00be*/ 	.short	0x0040


	//----- nvinfo : EIATTR_PARAM_CBANK
	.align		4
        /*00c0*/ 	.byte	0x04, 0x0a
        /*00c2*/ 	.short	(.L_35 - .L_34)
	.align		4
.L_34:
        /*00c4*/ 	.word	index@(.nv.constant0.triton_poi_fused__native_batch_norm_legit_no_training_add_relu_23)
        /*00c8*/ 	.short	0x0210
        /*00ca*/ 	.short	0x0040


	//----- nvinfo : EIATTR_SW_WAR
	.align		4
.L_35:
        /*00cc*/ 	.byte	0x04, 0x36
        /*00ce*/ 	.short	(.L_37 - .L_36)
.L_36:
        /*00d0*/ 	.word	0x00000008
.L_37:


//--------------------- .nv.callgraph             --------------------------
	.section	.nv.callgraph,"",@"SHT_CUDA_CALLGRAPH"
	.align	4
	.sectionentsize	8
	.align		4
        /*0000*/ 	.word	0x00000000
	.align		4
        /*0004*/ 	.word	0xffffffff
	.align		4
        /*0008*/ 	.word	0x00000000
	.align		4
        /*000c*/ 	.word	0xfffffffe
	.align		4
        /*0010*/ 	.word	0x00000000
	.align		4
        /*0014*/ 	.word	0xfffffffd
	.align		4
        /*0018*/ 	.word	0x00000000
	.align		4
        /*001c*/ 	.word	0xfffffffc


//--------------------- .nv.constant4             --------------------------
	.section	.nv.constant4,"a",@progbits
	.align	8
	.align		8
.nv.constant4:
        /*0000*/ 	.dword	_$_str
	.align		8
        /*0008*/ 	.dword	_$_str_$_2


//--------------------- .text.triton_poi_fused__native_batch_norm_legit_no_training_add_relu_23 --------------------------
	.section	.text.triton_poi_fused__native_batch_norm_legit_no_training_add_relu_23,"ax",@progbits
	.sectionflags	@"SHF_BARRIERS=1"
	.align	128
        .global         triton_poi_fused__native_batch_norm_legit_no_training_add_relu_23
        .type           triton_poi_fused__native_batch_norm_legit_no_training_add_relu_23,@function
        .size           triton_poi_fused__native_batch_norm_legit_no_training_add_relu_23,(.L_x_1 - triton_poi_fused__native_batch_norm_legit_no_training_add_relu_23)
        .other          triton_poi_fused__native_batch_norm_legit_no_training_add_relu_23,@"STO_CUDA_ENTRY STV_DEFAULT"
triton_poi_fused__native_batch_norm_legit_no_training_add_relu_23:
.text.triton_poi_fused__native_batch_norm_legit_no_training_add_relu_23:
[----:B------:R-:W0:Y:S01]  /*0000*/  LDC R1, c[0x0][0x28] ;  /* 0x00000a00ff017b82 */ /* 0x000e220000000800 */
[----:B------:R-:W1:Y:S07]  /*0010*/  S2R R3, SR_CTAID.X ;  /* 0x0000000000037919 */ /* 0x000e6e0000002500 */
[----:B------:R-:W2:Y:S01]  /*0020*/  LDC.64 R20, c[0x0][0x220] ;  /* 0x00008800ff147b82 */ /* 0x000ea20000000a00 */
[----:B------:R-:W-:Y:S01]  /*0030*/  CS2R R6, SRZ ;  /* 0x0000000000067805 */ /* 0x000fe2000001ff00 */
[----:B------:R-:W-:Y:S01]  /*0040*/  ULDC.64 UR6, c[0x0][0x208] ;  /* 0x0000820000067ab9 */ /* 0x000fe20000000a00 */
[----:B------:R-:W3:Y:S01]  /*0050*/  S2R R0, SR_TID.X ;  /* 0x0000000000007919 */ /* 0x000ee20000002100 */
[----:B------:R-:W4:Y:S04]  /*0060*/  S2R R2, SR_CTAID.Y ;  /* 0x0000000000027919 */ /* 0x000f280000002600 */
[----:B------:R-:W5:Y:S08]  /*0070*/  LDC.64 R18, c[0x0][0x218] ;  /* 0x00008600ff127b82 */ /* 0x000f700000000a00 */
[----:B------:R-:W5:Y:S01]  /*0080*/  LDC.64 R16, c[0x0][0x210] ;  /* 0x00008400ff107b82 */ /* 0x000f620000000a00 */
[----:B------:R-:W-:-:S02]  /*0090*/  CS2R R10, SRZ ;  /* 0x00000000000a7805 */ /* 0x000fc4000001ff00 */
[----:B------:R-:W-:Y:S02]  /*00a0*/  CS2R R12, SRZ ;  /* 0x00000000000c7805 */ /* 0x000fe4000001ff00 */
[----:B------:R-:W-:-:S03]  /*00b0*/  CS2R R14, SRZ ;  /* 0x00000000000e7805 */ /* 0x000fc6000001ff00 */
[----:B------:R-:W5:Y:S01]  /*00c0*/  LDC.64 R22, c[0x0][0x230] ;  /* 0x00008c00ff167b82 */ /* 0x000f620000000a00 */
[----:B-1----:R-:W-:Y:S02]  /*00d0*/  IMAD.SHL.U32 R3, R3, 0x40, RZ ;  /* 0x0000004003037824 */ /* 0x002fe400078e00ff */
[----:B---3--:R-:W-:Y:S01]  /*00e0*/  IMAD.SHL.U32 R4, R0, 0x4, RZ ;  /* 0x0000000400047824 */ /* 0x008fe200078e00ff */
[----:B------:R-:W-:Y:S01]  /*00f0*/  SHF.R.U32.HI R9, RZ, 0x4, R0 ;  /* 0x00000004ff097819 */ /* 0x000fe20000011600 */
[----:B----4-:R-:W-:-:S03]  /*0100*/  IMAD.SHL.U32 R8, R2, 0x8, RZ ;  /* 0x0000000802087824 */ /* 0x010fc600078e00ff */
[----:B------:R-:W-:Y:S02]  /*0110*/  LOP3.LUT R25, R3, 0x3c, R4, 0xf8, !PT ;  /* 0x0000003c03197812 */ /* 0x000fe400078ef804 */
[----:B------:R-:W-:Y:S02]  /*0120*/  CS2R R4, SRZ ;  /* 0x0000000000047805 */ /* 0x000fe4000001ff00 */
[----:B------:R-:W-:Y:S02]  /*0130*/  SGXT.U32 R9, R9, 0x3 ;  /* 0x000000030909781a */ /* 0x000fe40000000000 */
[C---:B------:R-:W-:Y:S01]  /*0140*/  ISETP.GE.AND P3, PT, R25.reuse, 0x40, PT ;  /* 0x000000401900780c */ /* 0x040fe20003f66270 */
[----:B--2---:R-:W-:Y:S01]  /*0150*/  IMAD.WIDE R20, R25, 0x4, R20 ;  /* 0x0000000419147825 */ /* 0x004fe200078e0214 */
[----:B------:R-:W-:-:S11]  /*0160*/  LOP3.LUT R24, R8, R9, RZ, 0xfc, !PT ;  /* 0x0000000908187212 */ /* 0x000fd600078efcff */
[----:B------:R1:W2:Y:S01]  /*0170*/  @!P3 LDG.E.EL.128 R4, desc[UR6][R20.64] ;  /* 0x000000061404b981 */ /* 0x0002a2000c2e1d00 */
[----:B------:R-:W-:Y:S01]  /*0180*/  IMAD R24, R24, 0x40, R25 ;  /* 0x0000004018187824 */ /* 0x000fe200078e0219 */
[----:B------:R-:W-:Y:S01]  /*0190*/  CS2R R8, SRZ ;  /* 0x0000000000087805 */ /* 0x000fe2000001ff00 */
[----:B-----5:R-:W-:-:S04]  /*01a0*/  IMAD.WIDE R26, R25, 0x4, R18 ;  /* 0x00000004191a7825 */ /* 0x020fc800078e0212 */
[----:B0-----:R-:W-:Y:S01]  /*01b0*/  IMAD.WIDE R18, R24, 0x4, R16 ;  /* 0x0000000418127825 */ /* 0x001fe200078e0210 */
[----:B------:R-:W3:Y:S01]  /*01c0*/  @!P3 LDG.E.EL.128 R12, desc[UR6][R26.64] ;  /* 0x000000061a0cb981 */ /* 0x000ee2000c2e1d00 */
[----:B-1----:R-:W0:Y:S03]  /*01d0*/  LDC.64 R20, c[0x0][0x228] ;  /* 0x00008a00ff147b82 */ /* 0x002e260000000a00 */
[----:B------:R1:W3:Y:S01]  /*01e0*/  @!P3 LDG.E.EL.128 R8, desc[UR6][R18.64] ;  /* 0x000000061208b981 */ /* 0x0002e2000c2e1d00 */
[----:B------:R-:W-:Y:S02]  /*01f0*/  CS2R R16, SRZ ;  /* 0x0000000000107805 */ /* 0x000fe4000001ff00 */
[----:B-1----:R-:W-:Y:S01]  /*0200*/  CS2R R18, SRZ ;  /* 0x0000000000127805 */ /* 0x002fe2000001ff00 */
[----:B0-----:R-:W-:-:S05]  /*0210*/  IMAD.WIDE R26, R25, 0x4, R20 ;  /* 0x00000004191a7825 */ /* 0x001fca00078e0214 */
[----:B------:R0:W4:Y:S01]  /*0220*/  @!P3 LDG.E.EL.128 R16, desc[UR6][R26.64] ;  /* 0x000000061a10b981 */ /* 0x000122000c2e1d00 */
[----:B------:R-:W-:Y:S01]  /*0230*/  CS2R R20, SRZ ;  /* 0x0000000000147805 */ /* 0x000fe2000001ff00 */
[----:B0-----:R-:W0:Y:S02]  /*0240*/  LDC.64 R26, c[0x0][0x238] ;  /* 0x00008e00ff1a7b82 */ /* 0x001e240000000a00 */
[----:B0-----:R-:W-:-:S04]  /*0250*/  IMAD.WIDE R26, R24, 0x4, R26 ;  /* 0x00000004181a7825 */ /* 0x001fc800078e021a */
[----:B--2---:R-:W-:Y:S01]  /*0260*/  FADD R4, R4, 9.9999997473787516356e-06 ;  /* 0x3727c5ac04047421 */ /* 0x004fe20000000000 */
[----:B------:R-:W-:Y:S01]  /*0270*/  FADD R7, R7, 9.9999997473787516356e-06 ;  /* 0x3727c5ac07077421 */ /* 0x000fe20000000000 */
[----:B------:R-:W-:-:S04]  /*0280*/  FADD R5, R5, 9.9999997473787516356e-06 ;  /* 0x3727c5ac05057421 */ /* 0x000fc80000000000 */
[----:B------:R-:W0:Y:S01]  /*0290*/  MUFU.SQRT R4, R4 ;  /* 0x0000000400047308 */ /* 0x000e220000002000 */
[----:B---3--:R-:W-:Y:S01]  /*02a0*/  FADD R12, -R12, R8 ;  /* 0x000000080c0c7221 */ /* 0x008fe20000000100 */
[----:B------:R-:W-:-:S06]  /*02b0*/  FADD R13, -R13, R9 ;  /* 0x000000090d0d7221 */ /* 0x000fcc0000000100 */
[----:B------:R-:W1:Y:S01]  /*02c0*/  MUFU.SQRT R7, R7 ;  /* 0x0000000700077308 */ /* 0x000e620000002000 */
[----:B------:R-:W-:Y:S01]  /*02d0*/  IMAD.WIDE R8, R25, 0x4, R22 ;  /* 0x0000000419087825 */ /* 0x000fe200078e0216 */
[----:B0-----:R-:W-:-:S03]  /*02e0*/  FSETP.GT.AND P0, PT, R4, 8.50705917302346158658e+37, PT ;  /* 0x7e8000000400780b */ /* 0x001fc60003f04000 */
[----:B------:R-:W-:Y:S01]  /*02f0*/  FADD R14, -R14, R10 ;  /* 0x0000000a0e0e7221 */ /* 0x000fe20000000100 */
[----:B------:R-:W-:Y:S01]  /*0300*/  FSETP.GEU.AND P4, PT, R4, 1.175494350822287508e-38, PT ;  /* 0x008000000400780b */ /* 0x000fe20003f8e000 */
[----:B------:R-:W-:Y:S01]  /*0310*/  FADD R15, -R15, R11 ;  /* 0x0000000b0f0f7221 */ /* 0x000fe20000000100 */
[----:B------:R-:W0:Y:S01]  /*0320*/  MUFU.SQRT R5, R5 ;  /* 0x0000000500057308 */ /* 0x000e220000002000 */
[C---:B-1----:R-:W-:Y:S02]  /*0330*/  FSETP.GT.AND P2, PT, R7.reuse, 8.50705917302346158658e+37, PT ;  /* 0x7e8000000700780b */ /* 0x042fe40003f44000 */
[----:B------:R-:W-:-:S04]  /*0340*/  FSETP.GEU.AND P6, PT, R7, 1.175494350822287508e-38, PT ;  /* 0x008000000700780b */ /* 0x000fc80003fce000 */
[----:B------:R-:W-:Y:S01]  /*0350*/  @P0 FMUL R4, R4, 0.25 ;  /* 0x3e80000004040820 */ /* 0x000fe20000400000 */
[----:B------:R-:W-:-:S03]  /*0360*/  CS2R R22, SRZ ;  /* 0x0000000000167805 */ /* 0x000fc6000001ff00 */
[----:B------:R-:W-:Y:S01]  /*0370*/  @!P4 FMUL R4, R4, 16777216 ;  /* 0x4b8000000404c820 */ /* 0x000fe20000400000 */
[----:B------:R-:W-:Y:S02]  /*0380*/  IMAD.MOV.U32 R25, RZ, RZ, 0x3e800000 ;  /* 0x3e800000ff197424 */ /* 0x000fe400078e00ff */
[----:B------:R-:W-:Y:S01]  /*0390*/  FADD R6, R6, 9.9999997473787516356e-06 ;  /* 0x3727c5ac06067421 */ /* 0x000fe20000000000 */
[----:B------:R1:W4:Y:S01]  /*03a0*/  @!P3 LDG.E.EL.128 R20, desc[UR6][R8.64] ;  /* 0x000000060814b981 */ /* 0x000322000c2e1d00 */
[----:B------:R-:W-:Y:S01]  /*03b0*/  @P2 FMUL R7, R7, 0.25 ;  /* 0x3e80000007072820 */ /* 0x000fe20000400000 */
[----:B0-----:R-:W-:-:S03]  /*03c0*/  FSETP.GT.AND P1, PT, R5, 8.50705917302346158658e+37, PT ;  /* 0x7e8000000500780b */ /* 0x001fc60003f24000 */
[----:B------:R-:W-:Y:S01]  /*03d0*/  @!P6 FMUL R7, R7, 16777216 ;  /* 0x4b8000000707e820 */ /* 0x000fe20000400000 */
[----:B------:R-:W0:Y:S01]  /*03e0*/  MUFU.RCP R29, R4 ;  /* 0x00000004001d7308 */ /* 0x000e220000001000 */
[----:B------:R-:W-:-:S07]  /*03f0*/  FSEL R10, R25, 1, P0 ;  /* 0x3f800000190a7808 */ /* 0x000fce0000000000 */
[----:B------:R-:W2:Y:S01]  /*0400*/  MUFU.RCP R28, R7 ;  /* 0x00000007001c7308 */ /* 0x000ea20000001000 */
[----:B-1----:R-:W-:Y:S01]  /*0410*/  FSEL R9, R25, 1, P2 ;  /* 0x3f80000019097808 */ /* 0x002fe20001000000 */
[----:B------:R-:W-:-:S04]  /*0420*/  @!P4 FMUL R10, R10, 16777216 ;  /* 0x4b8000000a0ac820 */ /* 0x000fc80000400000 */
[----:B------:R-:W-:Y:S01]  /*0430*/  @!P6 FMUL R9, R9, 16777216 ;  /* 0x4b8000000909e820 */ /* 0x000fe20000400000 */
[----:B0-----:R-:W-:Y:S01]  /*0440*/  FMUL R29, R29, R10 ;  /* 0x0000000a1d1d7220 */ /* 0x001fe20000400000 */
[----:B------:R-:W-:Y:S02]  /*0450*/  CS2R R10, SRZ ;  /* 0x00000000000a7805 */ /* 0x000fe4000001ff00 */
[----:B--2---:R-:W-:Y:S01]  /*0460*/  FMUL R28, R28, R9 ;  /* 0x000000091c1c7220 */ /* 0x004fe20000400000 */
[----:B------:R-:W-:-:S06]  /*0470*/  CS2R R8, SRZ ;  /* 0x0000000000087805 */ /* 0x000fcc000001ff00 */
[----:B------:R-:W2:Y:S01]  /*0480*/  @!P3 LDG.E.EL.128 R8, desc[UR6][R26.64] ;  /* 0x000000061a08b981 */ /* 0x000ea2000c2e1d00 */
[----:B------:R-:W0:Y:S01]  /*0490*/  MUFU.SQRT R7, R6 ;  /* 0x0000000600077308 */ /* 0x000e220000002000 */
[C---:B------:R-:W-:Y:S01]  /*04a0*/  FSETP.GEU.AND P5, PT, R5.reuse, 1.175494350822287508e-38, PT ;  /* 0x008000000500780b */ /* 0x040fe20003fae000 */
[----:B------:R-:W-:Y:S01]  /*04b0*/  @P1 FMUL R5, R5, 0.25 ;  /* 0x3e80000005051820 */ /* 0x000fe20000400000 */
[----:B------:R-:W-:-:S11]  /*04c0*/  FSEL R4, R25, 1, P1 ;  /* 0x3f80000019047808 */ /* 0x000fd60000800000 */
[----:B------:R-:W-:Y:S01]  /*04d0*/  @!P5 FMUL R5, R5, 16777216 ;  /* 0x4b8000000505d820 */ /* 0x000fe20000400000 */
[C---:B0-----:R-:W-:Y:S02]  /*04e0*/  FSETP.GT.AND P0, PT, R7.reuse, 8.50705917302346158658e+37, PT ;  /* 0x7e8000000700780b */ /* 0x041fe40003f04000 */
[----:B------:R-:W-:-:S03]  /*04f0*/  FSETP.GEU.AND P1, PT, R7, 1.175494350822287508e-38, PT ;  /* 0x008000000700780b */ /* 0x000fc60003f2e000 */
[----:B------:R-:W0:Y:S01]  /*0500*/  MUFU.RCP R5, R5 ;  /* 0x0000000500057308 */ /* 0x000e220000001000 */
[----:B------:R-:W-:-:S07]  /*0510*/  @!P5 FMUL R4, R4, 16777216 ;  /* 0x4b8000000404d820 */ /* 0x000fce0000400000 */
[----:B------:R-:W-:-:S04]  /*0520*/  @P0 FMUL R7, R7, 0.25 ;  /* 0x3e80000007070820 */ /* 0x000fc80000400000 */
[----:B------:R-:W-:Y:S01]  /*0530*/  @!P1 FMUL R7, R7, 16777216 ;  /* 0x4b80000007079820 */ /* 0x000fe20000400000 */
[----:B0-----:R-:W-:-:S03]  /*0540*/  FMUL R4, R5, R4 ;  /* 0x0000000405047220 */ /* 0x001fc60000400000 */
[----:B------:R0:W1:Y:S01]  /*0550*/  MUFU.RCP R5, R7 ;  /* 0x0000000700057308 */ /* 0x0000620000001000 */
[----:B------:R-:W3:Y:S01]  /*0560*/  S2UR UR5, SR_CgaCtaId ;  /* 0x00000000000579c3 */ /* 0x000ee20000008800 */
[----:B------:R-:W-:Y:S01]  /*0570*/  FSEL R25, R25, 1, P0 ;  /* 0x3f80000019197808 */ /* 0x000fe20000000000 */
[----:B------:R-:W-:Y:S01]  /*0580*/  FMUL R4, R4, R13 ;  /* 0x0000000d04047220 */ /* 0x000fe20000400000 */
[----:B------:R-:W-:-:S03]  /*0590*/  FMUL R29, R29, R12 ;  /* 0x0000000c1d1d7220 */ /* 0x000fc60000400000 */
[----:B------:R-:W-:Y:S01]  /*05a0*/  @!P1 FMUL R25, R25, 16777216 ;  /* 0x4b80000019199820 */ /* 0x000fe20000400000 */
[----:B------:R-:W-:Y:S01]  /*05b0*/  SHF.L.U32 R6, R0, 0x5, RZ ;  /* 0x0000000500067819 */ /* 0x000fe200000006ff */
[----:B------:R-:W-:Y:S01]  /*05c0*/  FMUL R28, R28, R15 ;  /* 0x0000000f1c1c7220 */ /* 0x000fe20000400000 */
[----:B0-----:R-:W-:Y:S01]  /*05d0*/  SHF.R.U32.HI R7, RZ, 0x4, R0 ;  /* 0x00000004ff077819 */ /* 0x001fe20000011600 */
[----:B-1----:R-:W-:-:S03]  /*05e0*/  FMUL R5, R5, R25 ;  /* 0x0000001905057220 */ /* 0x002fc60000400000 */
[----:B------:R-:W-:Y:S01]  /*05f0*/  SGXT.U32 R7, R7, 0x3 ;  /* 0x000000030707781a */ /* 0x000fe20000000000 */
[----:B------:R-:W-:Y:S01]  /*0600*/  FMUL R5, R5, R14 ;  /* 0x0000000e05057220 */ /* 0x000fe20000400000 */
[----:B------:R-:W-:Y:S01]  /*0610*/  LOP3.LUT R6, R6, 0x1e0, RZ, 0xc0, !PT ;  /* 0x000001e006067812 */ /* 0x000fe200078ec0ff */
[----:B------:R-:W-:-:S03]  /*0620*/  UMOV UR4, 0x400 ;  /* 0x0000040000047882 */ /* 0x000fc60000000000 */
[----:B------:R-:W-:Y:S01]  /*0630*/  LOP3.LUT R12, R6, R7, RZ, 0xfc, !PT ;  /* 0x00000007060c7212 */ /* 0x000fe200078efcff */
[----:B---3--:R-:W-:-:S06]  /*0640*/  UPRMT UR4, UR5, 0x654, UR4 ;  /* 0x0000065405047896 */ /* 0x008fcc0008000004 */
[----:B------:R-:W-:-:S05]  /*0650*/  LEA R13, R6, UR4, 0x1 ;  /* 0x00000004060d7c11 */ /* 0x000fca000f8e08ff */
[----:B------:R-:W-:Y:S01]  /*0660*/  IMAD R12, R12, 0x4, R13 ;  /* 0x000000040c0c7824 */ /* 0x000fe200078e020d */
[----:B------:R-:W-:-:S04]  /*0670*/  SHF.R.U32.HI R24, RZ, 0x1, R0 ;  /* 0x00000001ff187819 */ /* 0x000fc80000011600 */
[----:B------:R-:W-:-:S04]  /*0680*/  SGXT.U32 R24, R24, 0x6 ;  /* 0x000000061818781a */ /* 0x000fc80000000000 */
[----:B------:R-:W-:Y:S01]  /*0690*/  LOP3.LUT R3, R3, R24, RZ, 0xfc, !PT ;  /* 0x0000001803037212 */ /* 0x000fe200078efcff */
[----:B------:R-:W-:-:S05]  /*06a0*/  IMAD.SHL.U32 R6, R0, 0x8, RZ ;  /* 0x0000000800067824 */ /* 0x000fca00078e00ff */
[----:B------:R-:W-:Y:S01]  /*06b0*/  LOP3.LUT R6, R6, 0x3f0, RZ, 0xc0, !PT ;  /* 0x000003f006067812 */ /* 0x000fe200078ec0ff */
[----:B----4-:R-:W-:Y:S01]  /*06c0*/  FFMA R4, R4, R17, R21 ;  /* 0x0000001104047223 */ /* 0x010fe20000000015 */
[----:B------:R-:W-:Y:S01]  /*06d0*/  FFMA R16, R29, R16, R20 ;  /* 0x000000101d107223 */ /* 0x000fe20000000014 */
[----:B------:R-:W-:Y:S01]  /*06e0*/  FFMA R5, R5, R18, R22 ;  /* 0x0000001205057223 */ /* 0x000fe20000000016 */
[----:B------:R-:W-:Y:S02]  /*06f0*/  FFMA R19, R28, R19, R23 ;  /* 0x000000131c137223 */ /* 0x000fe40000000017 */
[----:B------:R-:W-:Y:S02]  /*0700*/  FSETP.GEU.AND P0, PT, R4, RZ, PT ;  /* 0x000000ff0400720b */ /* 0x000fe40003f0e000 */
[----:B------:R-:W-:Y:S02]  /*0710*/  FSETP.GEU.AND P1, PT, R16, RZ, PT ;  /* 0x000000ff1000720b */ /* 0x000fe40003f2e000 */
[----:B------:R-:W-:-:S02]  /*0720*/  FSEL R4, R4, RZ, P0 ;  /* 0x000000ff04047208 */ /* 0x000fc40000000000 */
[----:B------:R-:W-:Y:S02]  /*0730*/  FSEL R7, R16, RZ, P1 ;  /* 0x000000ff10077208 */ /* 0x000fe40000800000 */
[----:B------:R-:W-:Y:S02]  /*0740*/  FSETP.GEU.AND P1, PT, R5, RZ, PT ;  /* 0x000000ff0500720b */ /* 0x000fe40003f2e000 */
[----:B------:R-:W-:Y:S02]  /*0750*/  FSETP.GEU.AND P0, PT, R19, RZ, PT ;  /* 0x000000ff1300720b */ /* 0x000fe40003f0e000 */
[----:B------:R-:W-:Y:S01]  /*0760*/  FSEL R5, R5, RZ, P1 ;  /* 0x000000ff05057208 */ /* 0x000fe20000800000 */
[----:B--2---:R-:W-:Y:S01]  /*0770*/  FADD R9, R4, R9 ;  /* 0x0000000904097221 */ /* 0x004fe20000000000 */
[----:B------:R-:W-:Y:S01]  /*0780*/  FSEL R4, R19, RZ, P0 ;  /* 0x000000ff13047208 */ /* 0x000fe20000000000 */
[----:B------:R-:W-:Y:S02]  /*0790*/  FADD R7, R7, R8 ;  /* 0x0000000807077221 */ /* 0x000fe40000000000 */
[----:B------:R-:W-:-:S02]  /*07a0*/  FADD R5, R5, R10 ;  /* 0x0000000a05057221 */ /* 0x000fc40000000000 */
[----:B------:R-:W-:Y:S01]  /*07b0*/  FADD R4, R4, R11 ;  /* 0x0000000b04047221 */ /* 0x000fe20000000000 */
[----:B------:R0:W-:Y:S04]  /*07c0*/  STS [R12], R7 ;  /* 0x000000070c007388 */ /* 0x0001e80000000800 */
[----:B------:R0:W-:Y:S04]  /*07d0*/  STS [R12+0x30], R9 ;  /* 0x000030090c007388 */ /* 0x0001e80000000800 */
[----:B------:R0:W-:Y:S04]  /*07e0*/  STS [R12+0x60], R5 ;  /* 0x000060050c007388 */ /* 0x0001e80000000800 */
[----:B------:R0:W-:Y:S01]  /*07f0*/  STS [R12+0x90], R4 ;  /* 0x000090040c007388 */ /* 0x0001e20000000800 */
[----:B------:R-:W-:Y:S01]  /*0800*/  BAR.SYNC.DEFER_BLOCKING 0x0 ;  /* 0x0000000000007b1d */ /* 0x000fe20000010000 */
[----:B------:R-:W-:Y:S01]  /*0810*/  ISETP.GE.AND P0, PT, R3, 0x40, PT ;  /* 0x000000400300780c */ /* 0x000fe20003f06270 */
[----:B------:R-:W-:-:S05]  /*0820*/  IMAD.SHL.U32 R8, R0, 0x10, RZ ;  /* 0x0000001000087824 */ /* 0x000fca00078e00ff */
[----:B------:R-:W-:-:S04]  /*0830*/  LOP3.LUT R13, R8, 0x7f0, RZ, 0xc0, !PT ;  /* 0x000007f0080d7812 */ /* 0x000fc800078ec0ff */
[----:B------:R-:W-:-:S03]  /*0840*/  IADD3 R6, R13, UR4, R6 ;  /* 0x000000040d067c10 */ /* 0x000fc6000fffe006 */
[----:B0-----:R-:W-:Y:S05]  /*0850*/  @P0 EXIT ;  /* 0x000000000000094d */ /* 0x001fea0003800000 */
[----:B------:R-:W0:Y:S01]  /*0860*/  LDS.128 R4, [R6] ;  /* 0x0000000006047984 */ /* 0x000e220000000c00 */
[----:B------:R-:W-:Y:S01]  /*0870*/  SHF.L.U32 R9, R0, 0x2, RZ ;  /* 0x0000000200097819 */ /* 0x000fe200000006ff */
[----:B------:R-:W-:Y:S01]  /*0880*/  IMAD.SHL.U32 R0, R2, 0x8, RZ ;  /* 0x0000000802007824 */ /* 0x000fe200078e00ff */
[----:B------:R-:W-:-:S04]  /*0890*/  SHF.R.S32.HI R11, RZ, 0x1c, R2 ;  /* 0x0000001cff0b7819 */ /* 0x000fc80000011402 */
[----:B------:R-:W-:Y:S02]  /*08a0*/  LOP3.LUT R0, R0, 0x4, R9, 0xf8, !PT ;  /* 0x0000000400007812 */ /* 0x000fe400078ef809 */
[----:B------:R-:W-:Y:S01]  /*08b0*/  SGXT R11, R11, 0x1 ;  /* 0x000000010b0b781a */ /* 0x000fe20000000200 */
[----:B------:R-:W1:Y:S03]  /*08c0*/  LDC.64 R8, c[0x0][0x240] ;  /* 0x00009000ff087b82 */ /* 0x000e660000000a00 */
[----:B------:R-:W-:-:S04]  /*08d0*/  LEA.HI R11, R11, R0, RZ, 0x8 ;  /* 0x000000000b0b7211 */ /* 0x000fc800078f40ff */
[C---:B------:R-:W-:Y:S01]  /*08e0*/  LOP3.LUT R13, R11.reuse, 0xffffff00, RZ, 0xc0, !PT ;  /* 0xffffff000b0d7812 */ /* 0x040fe200078ec0ff */
[----:B------:R-:W-:-:S04]  /*08f0*/  IMAD.SHL.U32 R11, R11, 0x40, RZ ;  /* 0x000000400b0b7824 */ /* 0x000fc800078e00ff */
[----:B------:R-:W-:Y:S01]  /*0900*/  IMAD.IADD R0, R0, 0x1, -R13 ;  /* 0x0000000100007824 */ /* 0x000fe200078e0a0d */
[----:B------:R-:W-:-:S04]  /*0910*/  LOP3.LUT R11, R11, 0xffffc000, RZ, 0xc0, !PT ;  /* 0xffffc0000b0b7812 */ /* 0x000fc800078ec0ff */
[----:B------:R-:W-:-:S05]  /*0920*/  LEA R0, R3, R0, 0x8 ;  /* 0x0000000003007211 */ /* 0x000fca00078e40ff */
[----:B------:R-:W-:-:S04]  /*0930*/  IMAD.IADD R3, R0, 0x1, R11 ;  /* 0x0000000100037824 */ /* 0x000fc800078e020b */
[----:B-1----:R-:W-:-:S05]  /*0940*/  IMAD.WIDE R2, R3, 0x4, R8 ;  /* 0x0000000403027825 */ /* 0x002fca00078e0208 */
[----:B0-----:R-:W-:Y:S01]  /*0950*/  STG.E.128 desc[UR6][R2.64], R4 ;  /* 0x0000000402007986 */ /* 0x001fe2000c101d06 */
[----:B------:R-:W-:Y:S05]  /*0960*/  EXIT ;  /* 0x000000000000794d */ /* 0x000fea0003800000 */
.L_x_0:
[----:B------:R-:W-:-:S00]  /*0970*/  BRA `(.L_x_0) ;  /* 0xfffffffc00fc7947 */ /* 0x000fc0000383ffff */
[----:B------:R-:W-:-:S00]  /*0980*/  NOP ;  /* 0x0000000000007918 */ /* 0x000fc00000000000 */
[----:B------:R-:W-:-:S00]  /*0990*/  NOP ;  /* 0x0000000000007918 */ /* 0x000fc00000000000 */
[----:B------:R-:W-:-:S00]  /*09a0*/  NOP ;  /* 0x0000000000007918 */ /* 0x000fc00000000000 */
[----:B------:R-:W-:-:S00]  /*09b0*/  NOP ;  /* 0x0000000000007918 */ /* 0x000fc00000000000 */
[----:B------:R-:W-:-:S00]  /*09c0*/  NOP ;  /* 0x0000000000007918 */ /* 0x000fc00000000000 */
[----:B------:R-:W-:-:S00]  /*09d0*/  NOP ;  /* 0x0000000000007918 */ /* 0x000fc00000000000 */
[----:B------:R-:W-:-:S00]  /*09e0*/  NOP ;  /* 0x0000000000007918 */ /* 0x000fc00000000000 */
[----:B------:R-:W-:-:S00]  /*09f0*/  NOP ;  /* 0x0000000000007918 */ /* 0x000fc00000000000 */
.L_x_1:


//--------------------- .nv.global.init           --------------------------
	.section	.nv.global.init,"aw",@progbits
.nv.global.init:
	.type		_$_str,@object
	.size		_$_str,(_$_str_$_2 - _$_str)
_$_str:
        /*0000*/ 	.byte	0x5f, 0x5f, 0x43, 0x55, 0x44, 0x41, 0x5f, 0x46, 0x54, 0x5a, 0x00
	.type		_$_str_$_2,@object
	.size		_$_str_$_2,(.L_1 - _$_str_$_2)
_$_str_$_2:
        /*000b*/ 	.byte	0x5f, 0x5f, 0x43, 0x55, 0x44, 0x41, 0x5f, 0x50, 0x52, 0x45, 0x43, 0x5f, 0x53, 0x51, 0x52, 0x54
        /*001b*/ 	.byte	0x00
.L_1:


//--------------------- .nv.shared.triton_poi_fused__native_batch_norm_legit_no_training_add_relu_23 --------------------------
	.section	.nv.shared.triton_poi_fused__native_batch_norm_legit_no_training_add_relu_23,"aw",@nobits
	.sectionflags	@""
	.align	16
	.zero		1024


//--------------------- .nv.constant0.triton_poi_fused__native_batch_norm_legit_no_training_add_relu_23 --------------------------
	.section	.nv.constant0.triton_poi_fused__native_batch_norm_legit_no_training_add_relu_23,"a",@progbits
	.sectionflags	@""
	.align	4
.nv.constant0.triton_poi_fused__native_batch_norm_legit_no_training_add_relu_23:
	.zero		592
